	.headerflags	@"EF_CUDA_TEXMODE_UNIFIED EF_CUDA_64BIT_ADDRESS EF_CUDA_ACCELERATORS EF_CUDA_SM90 EF_CUDA_VIRTUAL_SM(EF_CUDA_SM90)"
	.elftype	@"ET_EXEC"


//--------------------- .nv.info                  --------------------------
	.section	.nv.info,"",@"SHT_CUDA_INFO"
	.align	4


	//----- nvinfo : EIATTR_REGCOUNT
	.align		4
        /*0000*/ 	.byte	0x04, 0x2f
        /*0002*/ 	.short	(.L_3 - .L_2)
	.align		4
.L_2:
        /*0004*/ 	.word	index@(triton_poi_fused__native_batch_norm_legit_no_training_cat_relu_37)
        /*0008*/ 	.word	0x0000001e


	//----- nvinfo : EIATTR_MIN_STACK_SIZE
	.align		4
.L_3:
        /*000c*/ 	.byte	0x04, 0x12
        /*000e*/ 	.short	(.L_5 - .L_4)
	.align		4
.L_4:
        /*0010*/ 	.word	index@(triton_poi_fused__native_batch_norm_legit_no_training_cat_relu_37)
        /*0014*/ 	.word	0x00000000


	//----- nvinfo : EIATTR_FRAME_SIZE
	.align		4
.L_5:
        /*0018*/ 	.byte	0x04, 0x11
        /*001a*/ 	.short	(.L_7 - .L_6)
	.align		4
.L_6:
        /*001c*/ 	.word	index@(triton_poi_fused__native_batch_norm_legit_no_training_cat_relu_37)
        /*0020*/ 	.word	0x00000000


	//----- nvinfo : EIATTR_MIN_STACK_SIZE
	.align		4
.L_7:
        /*0024*/ 	.byte	0x04, 0x12
        /*0026*/ 	.short	(.L_9 - .L_8)
	.align		4
.L_8:
        /*0028*/ 	.word	index@(triton_poi_fused__native_batch_norm_legit_no_training_cat_relu_37)
        /*002c*/ 	.word	0x00000000
.L_9:


//--------------------- .nv.info.triton_poi_fused__native_batch_norm_legit_no_training_cat_relu_37 --------------------------
	.section	.nv.info.triton_poi_fused__native_batch_norm_legit_no_training_cat_relu_37,"",@"SHT_CUDA_INFO"
	.sectionflags	@""
	.align	4


	//----- nvinfo : EIATTR_CUDA_API_VERSION
	.align		4
        /*0000*/ 	.byte	0x04, 0x37
        /*0002*/ 	.short	(.L_11 - .L_10)
.L_10:
        /*0004*/ 	.word	0x0000007c


	//----- nvinfo : EIATTR_KPARAM_INFO
	.align		4
.L_11:
        /*0008*/ 	.byte	0x04, 0x17
        /*000a*/ 	.short	(.L_13 - .L_12)
.L_12:
        /*000c*/ 	.word	0x00000000
        /*0010*/ 	.short	0x000e
        /*0012*/ 	.short	0x0070
        /*0014*/ 	.byte	0x00, 0xf0, 0x11, 0x00


	//----- nvinfo : EIATTR_KPARAM_INFO
	.align		4
.L_13:
        /*0018*/ 	.byte	0x04, 0x17
        /*001a*/ 	.short	(.L_15 - .L_14)
.L_14:
        /*001c*/ 	.word	0x00000000
        /*0020*/ 	.short	0x000d
        /*0022*/ 	.short	0x0068
        /*0024*/ 	.byte	0x00, 0xf4, 0x21, 0x00


	//----- nvinfo : EIATTR_KPARAM_INFO
	.align		4
.L_15:
        /*0028*/ 	.byte	0x04, 0x17
        /*002a*/ 	.short	(.L_17 - .L_16)
.L_16:
        /*002c*/ 	.word	0x00000000
        /*0030*/ 	.short	0x000c
        /*0032*/ 	.short	0x0060
        /*0034*/ 	.byte	0x00, 0xf4, 0x21, 0x00


	//----- nvinfo : EIATTR_KPARAM_INFO
	.align		4
.L_17:
        /*0038*/ 	.byte	0x04, 0x17
        /*003a*/ 	.short	(.L_19 - .L_18)
.L_18:
        /*003c*/ 	.word	0x00000000
        /*0040*/ 	.short	0x000b
        /*0042*/ 	.short	0x0058
        /*0044*/ 	.byte	0x00, 0xf4, 0x21, 0x00


	//----- nvinfo : EIATTR_KPARAM_INFO
	.align		4
.L_19:
        /*0048*/ 	.byte	0x04, 0x17
        /*004a*/ 	.short	(.L_21 - .L_20)
.L_20:
        /*004c*/ 	.word	0x00000000
        /*0050*/ 	.short	0x000a
        /*0052*/ 	.short	0x0050
        /*0054*/ 	.byte	0x00, 0xf4, 0x21, 0x00


	//----- nvinfo : EIATTR_KPARAM_INFO
	.align		4
.L_21:
        /*0058*/ 	.byte	0x04, 0x17
        /*005a*/ 	.short	(.L_23 - .L_22)
.L_22:
        /*005c*/ 	.word	0x00000000
        /*0060*/ 	.short	0x0009
        /*0062*/ 	.short	0x0048
        /*0064*/ 	.byte	0x00, 0xf4, 0x21, 0x00


	//----- nvinfo : EIATTR_KPARAM_INFO
	.align		4
.L_23:
        /*0068*/ 	.byte	0x04, 0x17
        /*006a*/ 	.short	(.L_25 - .L_24)
.L_24:
        /*006c*/ 	.word	0x00000000
        /*0070*/ 	.short	0x0008
        /*0072*/ 	.short	0x0040
        /*0074*/ 	.byte	0x00, 0xf4, 0x21, 0x00


	//----- nvinfo : EIATTR_KPARAM_INFO
	.align		4
.L_25:
        /*0078*/ 	.byte	0x04, 0x17
        /*007a*/ 	.short	(.L_27 - .L_26)
.L_26:
        /*007c*/ 	.word	0x00000000
        /*0080*/ 	.short	0x0007
        /*0082*/ 	.short	0x0038
        /*0084*/ 	.byte	0x00, 0xf4, 0x21, 0x00


	//----- nvinfo : EIATTR_KPARAM_INFO
	.align		4
.L_27:
        /*0088*/ 	.byte	0x04, 0x17
        /*008a*/ 	.short	(.L_29 - .L_28)
.L_28:
        /*008c*/ 	.word	0x00000000
        /*0090*/ 	.short	0x0006
        /*0092*/ 	.short	0x0030
        /*0094*/ 	.byte	0x00, 0xf4, 0x21, 0x00


	//----- nvinfo : EIATTR_KPARAM_INFO
	.align		4
.L_29:
        /*0098*/ 	.byte	0x04, 0x17
        /*009a*/ 	.short	(.L_31 - .L_30)
.L_30:
        /*009c*/ 	.word	0x00000000
        /*00a0*/ 	.short	0x0005
        /*00a2*/ 	.short	0x0028
        /*00a4*/ 	.byte	0x00, 0xf4, 0x21, 0x00


	//----- nvinfo : EIATTR_KPARAM_INFO
	.align		4
.L_31:
        /*00a8*/ 	.byte	0x04, 0x17
        /*00aa*/ 	.short	(.L_33 - .L_32)
.L_32:
        /*00ac*/ 	.word	0x00000000
        /*00b0*/ 	.short	0x0004
        /*00b2*/ 	.short	0x0020
        /*00b4*/ 	.byte	0x00, 0xf4, 0x21, 0x00


	//----- nvinfo : EIATTR_KPARAM_INFO
	.align		4
.L_33:
        /*00b8*/ 	.byte	0x04, 0x17
        /*00ba*/ 	.short	(.L_35 - .L_34)
.L_34:
        /*00bc*/ 	.word	0x00000000
        /*00c0*/ 	.short	0x0003
        /*00c2*/ 	.short	0x0018
        /*00c4*/ 	.byte	0x00, 0xf4, 0x21, 0x00


	//----- nvinfo : EIATTR_KPARAM_INFO
	.align		4
.L_35:
        /*00c8*/ 	.byte	0x04, 0x17
        /*00ca*/ 	.short	(.L_37 - .L_36)
.L_36:
        /*00cc*/ 	.word	0x00000000
        /*00d0*/ 	.short	0x0002
        /*00d2*/ 	.short	0x0010
        /*00d4*/ 	.byte	0x00, 0xf4, 0x21, 0x00


	//----- nvinfo : EIATTR_KPARAM_INFO
	.align		4
.L_37:
        /*00d8*/ 	.byte	0x04, 0x17
        /*00da*/ 	.short	(.L_39 - .L_38)
.L_38:
        /*00dc*/ 	.word	0x00000000
        /*00e0*/ 	.short	0x0001
        /*00e2*/ 	.short	0x0008
        /*00e4*/ 	.byte	0x00, 0xf4, 0x21, 0x00


	//----- nvinfo : EIATTR_KPARAM_INFO
	.align		4
.L_39:
        /*00e8*/ 	.byte	0x04, 0x17
        /*00ea*/ 	.short	(.L_41 - .L_40)
.L_40:
        /*00ec*/ 	.word	0x00000000
        /*00f0*/ 	.short	0x0000
        /*00f2*/ 	.short	0x0000
        /*00f4*/ 	.byte	0x00, 0xf4, 0x21, 0x00


	//----- nvinfo : EIATTR_SPARSE_MMA_MASK
	.align		4
.L_41:
        /*00f8*/ 	.byte	0x03, 0x50
        /*00fa*/ 	.short	0x0000


	//----- nvinfo : EIATTR_MAXREG_COUNT
	.align		4
        /*00fc*/ 	.byte	0x03, 0x1b
        /*00fe*/ 	.short	0x00ff


	//----- nvinfo : EIATTR_EXIT_INSTR_OFFSETS
	.align		4
        /*0100*/ 	.byte	0x04, 0x1c
        /*0102*/ 	.short	(.L_43 - .L_42)


	//   ....[0]....
.L_42:
        /*0104*/ 	.word	0x00000a40


	//   ....[1]....
        /*0108*/ 	.word	0x00000a60


	//----- nvinfo : EIATTR_REQNTID
	.align		4
.L_43:
        /*010c*/ 	.byte	0x04, 0x10
        /*010e*/ 	.short	(.L_45 - .L_44)
.L_44:
        /*0110*/ 	.word	0x00000080
        /*0114*/ 	.word	0x00000001
        /*0118*/ 	.word	0x00000001


	//----- nvinfo : EIATTR_CBANK_PARAM_SIZE
	.align		4
.L_45:
        /*011c*/ 	.byte	0x03, 0x19
        /*011e*/ 	.short	0x0074


	//----- nvinfo : EIATTR_PARAM_CBANK
	.align		4
        /*0120*/ 	.byte	0x04, 0x0a
        /*0122*/ 	.short	(.L_47 - .L_46)
	.align		4
.L_46:
        /*0124*/ 	.word	index@(.nv.constant0.triton_poi_fused__native_batch_norm_legit_no_training_cat_relu_37)
        /*0128*/ 	.short	0x0210
        /*012a*/ 	.short	0x0074


	//----- nvinfo : EIATTR_SW_WAR
	.align		4
.L_47:
        /*012c*/ 	.byte	0x04, 0x36
        /*012e*/ 	.short	(.L_49 - .L_48)
.L_48:
        /*0130*/ 	.word	0x00000008
.L_49:


//--------------------- .nv.callgraph             --------------------------
	.section	.nv.callgraph,"",@"SHT_CUDA_CALLGRAPH"
	.align	4
	.sectionentsize	8
	.align		4
        /*0000*/ 	.word	0x00000000
	.align		4
        /*0004*/ 	.word	0xffffffff
	.align		4
        /*0008*/ 	.word	0x00000000
	.align		4
        /*000c*/ 	.word	0xfffffffe
	.align		4
        /*0010*/ 	.word	0x00000000
	.align		4
        /*0014*/ 	.word	0xfffffffd
	.align		4
        /*0018*/ 	.word	0x00000000
	.align		4
        /*001c*/ 	.word	0xfffffffc


//--------------------- .nv.constant4             --------------------------
	.section	.nv.constant4,"a",@progbits
	.align	8
	.align		8
.nv.constant4:
        /*0000*/ 	.dword	_$_str
	.align		8
        /*0008*/ 	.dword	_$_str_$_2


//--------------------- .text.triton_poi_fused__native_batch_norm_legit_no_training_cat_relu_37 --------------------------
	.section	.text.triton_poi_fused__native_batch_norm_legit_no_training_cat_relu_37,"ax",@progbits
	.align	128
        .global         triton_poi_fused__native_batch_norm_legit_no_training_cat_relu_37
        .type           triton_poi_fused__native_batch_norm_legit_no_training_cat_relu_37,@function
        .size           triton_poi_fused__native_batch_norm_legit_no_training_cat_relu_37,(.L_x_1 - triton_poi_fused__native_batch_norm_legit_no_training_cat_relu_37)
        .other          triton_poi_fused__native_batch_norm_legit_no_training_cat_relu_37,@"STO_CUDA_ENTRY STV_DEFAULT"
triton_poi_fused__native_batch_norm_legit_no_training_cat_relu_37:
.text.triton_poi_fused__native_batch_norm_legit_no_training_cat_relu_37:
[----:B------:R-:W0:Y:S01]  /*0000*/  LDC R1, c[0x0][0x28] ;  /* 0x00000a00ff017b82 */ /* 0x000e220000000800 */
[----:B------:R-:W1:Y:S01]  /*0010*/  S2R R0, SR_TID.X ;  /* 0x0000000000007919 */ /* 0x000e620000002100 */
[----:B------:R-:W-:Y:S01]  /*0020*/  IMAD.MOV.U32 R14, RZ, RZ, RZ ;  /* 0x000000ffff0e7224 */ /* 0x000fe200078e00ff */
[----:B------:R-:W-:Y:S01]  /*0030*/  ULDC.64 UR4, c[0x0][0x240] ;  /* 0x0000900000047ab9 */ /* 0x000fe20000000a00 */
[----:B------:R-:W-:Y:S01]  /*0040*/  ULDC.64 UR6, c[0x0][0x248] ;  /* 0x0000920000067ab9 */ /* 0x000fe20000000a00 */
[----:B------:R-:W2:Y:S01]  /*0050*/  S2R R3, SR_CTAID.X ;  /* 0x0000000000037919 */ /* 0x000ea20000002500 */
[----:B------:R-:W-:Y:S01]  /*0060*/  ULDC.64 UR8, c[0x0][0x238] ;  /* 0x00008e0000087ab9 */ /* 0x000fe20000000a00 */
[----:B-1----:R-:W-:-:S05]  /*0070*/  IMAD.SHL.U32 R0, R0, 0x2, RZ ;  /* 0x0000000200007824 */ /* 0x002fca00078e00ff */
[----:B------:R-:W-:-:S05]  /*0080*/  LOP3.LUT R0, R0, 0xfe, RZ, 0xc0, !PT ;  /* 0x000000fe00007812 */ /* 0x000fca00078ec0ff */
[----:B--2---:R-:W-:-:S05]  /*0090*/  IMAD R3, R3, 0x100, R0 ;  /* 0x0000010003037824 */ /* 0x004fca00078e0200 */
[----:B------:R-:W-:-:S04]  /*00a0*/  SHF.R.S32.HI R2, RZ, 0x1f, R3 ;  /* 0x0000001fff027819 */ /* 0x000fc80000011403 */
[----:B------:R-:W-:Y:S01]  /*00b0*/  LEA.HI R0, R2, R3, RZ, 0x4 ;  /* 0x0000000302007211 */ /* 0x000fe200078f20ff */
[----:B------:R-:W-:-:S03]  /*00c0*/  IMAD.MOV.U32 R2, RZ, RZ, RZ ;  /* 0x000000ffff027224 */ /* 0x000fc600078e00ff */
[----:B------:R-:W-:Y:S01]  /*00d0*/  SHF.R.S32.HI R15, RZ, 0x4, R0 ;  /* 0x00000004ff0f7819 */ /* 0x000fe20000011400 */
[----:B------:R-:W-:Y:S01]  /*00e0*/  IMAD.HI R2, R3, -0x77777777, R2 ;  /* 0x8888888903027827 */ /* 0x000fe200078e0202 */
[----:B------:R-:W-:-:S03]  /*00f0*/  LOP3.LUT R7, R0, 0xfffffff0, RZ, 0xc0, !PT ;  /* 0xfffffff000077812 */ /* 0x000fc600078ec0ff */
[----:B------:R-:W-:Y:S01]  /*0100*/  IMAD.HI R4, R15, -0x77777777, R14 ;  /* 0x888888890f047827 */ /* 0x000fe200078e020e */
[----:B------:R-:W-:-:S03]  /*0110*/  SHF.R.U32.HI R9, RZ, 0x1f, R2 ;  /* 0x0000001fff097819 */ /* 0x000fc60000011602 */
[----:B------:R-:W-:Y:S01]  /*0120*/  IMAD.IADD R7, R3, 0x1, -R7 ;  /* 0x0000000103077824 */ /* 0x000fe200078e0a07 */
[----:B------:R-:W-:Y:S02]  /*0130*/  SHF.R.U32.HI R5, RZ, 0x1f, R4 ;  /* 0x0000001fff057819 */ /* 0x000fe40000011604 */
[----:B------:R-:W-:Y:S02]  /*0140*/  LEA.HI.SX32 R2, R2, R9, 0x14 ;  /* 0x0000000902027211 */ /* 0x000fe400078fa2ff */
[----:B------:R-:W-:-:S03]  /*0150*/  LEA.HI.SX32 R5, R4, R5, 0x18 ;  /* 0x0000000504057211 */ /* 0x000fc600078fc2ff */
[----:B------:R-:W-:Y:S02]  /*0160*/  IMAD R7, R2, 0x200, R7 ;  /* 0x0000020002077824 */ /* 0x000fe400078e0207 */
[----:B------:R-:W-:-:S03]  /*0170*/  IMAD R14, R5, -0x1e0, R15 ;  /* 0xfffffe20050e7824 */ /* 0x000fc600078e020f */
[----:B------:R-:W-:Y:S01]  /*0180*/  SHF.R.S32.HI R5, RZ, 0x1f, R7 ;  /* 0x0000001fff057819 */ /* 0x000fe20000011407 */
[C---:B------:R-:W-:Y:S01]  /*0190*/  IMAD.SHL.U32 R0, R14.reuse, 0x10, RZ ;  /* 0x000000100e007824 */ /* 0x040fe200078e00ff */
[----:B------:R-:W-:-:S04]  /*01a0*/  LOP3.LUT R21, R14, 0xffffffe0, RZ, 0xc0, !PT ;  /* 0xffffffe00e157812 */ /* 0x000fc800078ec0ff */
[----:B------:R-:W-:Y:S02]  /*01b0*/  IADD3 R7, P0, R0, R7, RZ ;  /* 0x0000000700077210 */ /* 0x000fe40007f1e0ff */
[----:B------:R-:W-:Y:S02]  /*01c0*/  ISETP.NE.AND P1, PT, R21, 0x1a0, PT ;  /* 0x000001a01500780c */ /* 0x000fe40003f25270 */
[----:B------:R-:W-:Y:S01]  /*01d0*/  LEA.HI.X.SX32 R0, R0, R5, 0x1, P0 ;  /* 0x0000000500007211 */ /* 0x000fe200000f0eff */
[----:B------:R-:W-:Y:S01]  /*01e0*/  IMAD.SHL.U32 R20, R7, 0x4, RZ ;  /* 0x0000000407147824 */ /* 0x000fe200078e00ff */
[----:B------:R-:W-:Y:S02]  /*01f0*/  ISETP.LT.AND P4, PT, R3, 0x7800, !P1 ;  /* 0x000078000300780c */ /* 0x000fe40004f81270 */
[----:B------:R-:W-:Y:S02]  /*0200*/  SHF.L.U64.HI R13, R7, 0x2, R0 ;  /* 0x00000002070d7819 */ /* 0x000fe40000010200 */
[----:B------:R-:W-:-:S02]  /*0210*/  CS2R R6, SRZ ;  /* 0x0000000000067805 */ /* 0x000fc4000001ff00 */
[----:B------:R-:W-:-:S04]  /*0220*/  IADD3 R4, P0, R20, UR4, RZ ;  /* 0x0000000414047c10 */ /* 0x000fc8000ff1e0ff */
[----:B------:R-:W-:Y:S01]  /*0230*/  IADD3.X R5, R13, UR5, RZ, P0, !PT ;  /* 0x000000050d057c10 */ /* 0x000fe200087fe4ff */
[----:B------:R-:W-:-:S04]  /*0240*/  ULDC.64 UR4, c[0x0][0x208] ;  /* 0x0000820000047ab9 */ /* 0x000fc80000000a00 */
[----:B------:R1:W2:Y:S01]  /*0250*/  @P4 LDG.E.64 R6, desc[UR4][R4.64+-0x6800] ;  /* 0xff98000404064981 */ /* 0x0002a2000c1e1b00 */
[----:B------:R-:W-:Y:S02]  /*0260*/  ISETP.GE.AND P0, PT, R3, 0x7800, PT ;  /* 0x000078000300780c */ /* 0x000fe40003f06270 */
[----:B------:R-:W-:Y:S02]  /*0270*/  CS2R R16, SRZ ;  /* 0x0000000000107805 */ /* 0x000fe4000001ff00 */
[----:B------:R-:W-:Y:S02]  /*0280*/  IADD3 R22, P3, R20, UR6, RZ ;  /* 0x0000000614167c10 */ /* 0x000fe4000ff7e0ff */
[----:B------:R-:W-:Y:S02]  /*0290*/  ISETP.GT.AND P2, PT, R14, 0x1bf, !P0 ;  /* 0x000001bf0e00780c */ /* 0x000fe40004744270 */
[----:B------:R-:W-:Y:S02]  /*02a0*/  IADD3 R18, P5, R20, UR8, RZ ;  /* 0x0000000814127c10 */ /* 0x000fe4000ffbe0ff */
[----:B------:R-:W-:Y:S01]  /*02b0*/  IADD3.X R23, R13, UR7, RZ, P3, !PT ;  /* 0x000000070d177c10 */ /* 0x000fe20009ffe4ff */
[----:B------:R-:W-:Y:S01]  /*02c0*/  ULDC.64 UR6, c[0x0][0x230] ;  /* 0x00008c0000067ab9 */ /* 0x000fe20000000a00 */
[----:B------:R-:W-:-:S02]  /*02d0*/  IADD3.X R19, R13, UR9, RZ, P5, !PT ;  /* 0x000000090d137c10 */ /* 0x000fc4000affe4ff */
[C---:B------:R-:W-:Y:S02]  /*02e0*/  ISETP.NE.AND P6, PT, R21.reuse, 0x180, PT ;  /* 0x000001801500780c */ /* 0x040fe40003fc5270 */
[----:B-1----:R-:W-:Y:S02]  /*02f0*/  CS2R R4, SRZ ;  /* 0x0000000000047805 */ /* 0x002fe4000001ff00 */
[----:B------:R-:W-:Y:S01]  /*0300*/  IADD3 R8, P3, R20, UR6, RZ ;  /* 0x0000000614087c10 */ /* 0x000fe2000ff7e0ff */
[----:B------:R-:W-:Y:S01]  /*0310*/  ULDC.64 UR8, c[0x0][0x228] ;  /* 0x00008a0000087ab9 */ /* 0x000fe20000000a00 */
[----:B------:R-:W-:Y:S01]  /*0320*/  ISETP.NE.AND P5, PT, R21, 0x160, PT ;  /* 0x000001601500780c */ /* 0x000fe20003fa5270 */
[----:B------:R-:W3:Y:S01]  /*0330*/  @P2 LDG.E.64 R16, desc[UR4][R22.64+-0x7000] ;  /* 0xff90000416102981 */ /* 0x000ee2000c1e1b00 */
[----:B------:R-:W-:Y:S01]  /*0340*/  IADD3.X R9, R13, UR7, RZ, P3, !PT ;  /* 0x000000070d097c10 */ /* 0x000fe20009ffe4ff */
[----:B------:R-:W-:Y:S01]  /*0350*/  ULDC.64 UR6, c[0x0][0x220] ;  /* 0x0000880000067ab9 */ /* 0x000fe20000000a00 */
[----:B------:R-:W-:-:S02]  /*0360*/  ISETP.LT.AND P3, PT, R3, 0x7800, !P5 ;  /* 0x000078000300780c */ /* 0x000fc40006f61270 */
[----:B--2---:R-:W-:Y:S02]  /*0370*/  SEL R12, R6, RZ, P4 ;  /* 0x000000ff060c7207 */ /* 0x004fe40002000000 */
[----:B------:R-:W-:Y:S02]  /*0380*/  SEL R10, R7, RZ, P4 ;  /* 0x000000ff070a7207 */ /* 0x000fe40002000000 */
[----:B------:R-:W-:Y:S02]  /*0390*/  ISETP.LT.AND P4, PT, R3, 0x7800, !P6 ;  /* 0x000078000300780c */ /* 0x000fe40007781270 */
[----:B------:R-:W-:-:S06]  /*03a0*/  CS2R R6, SRZ ;  /* 0x0000000000067805 */ /* 0x000fcc000001ff00 */
[----:B------:R1:W2:Y:S05]  /*03b0*/  @P3 LDG.E.64 R6, desc[UR4][R8.64+-0x5800] ;  /* 0xffa8000408063981 */ /* 0x0002aa000c1e1b00 */
[----:B------:R4:W5:Y:S01]  /*03c0*/  @P4 LDG.E.64 R4, desc[UR4][R18.64+-0x6000] ;  /* 0xffa0000412044981 */ /* 0x000962000c1e1b00 */
[----:B---3--:R-:W-:Y:S02]  /*03d0*/  @P1 SEL R10, R17, RZ, P2 ;  /* 0x000000ff110a1207 */ /* 0x008fe40001000000 */
[----:B------:R-:W-:Y:S02]  /*03e0*/  @P1 SEL R12, R16, RZ, P2 ;  /* 0x000000ff100c1207 */ /* 0x000fe40001000000 */
[----:B------:R-:W-:-:S02]  /*03f0*/  IADD3 R22, P1, R20, UR6, RZ ;  /* 0x0000000614167c10 */ /* 0x000fc4000ff3e0ff */
[----:B------:R-:W-:Y:S02]  /*0400*/  IADD3 R16, P2, R20, UR8, RZ ;  /* 0x0000000814107c10 */ /* 0x000fe4000ff5e0ff */
[----:B------:R-:W-:Y:S02]  /*0410*/  IADD3.X R23, R13, UR7, RZ, P1, !PT ;  /* 0x000000070d177c10 */ /* 0x000fe40008ffe4ff */
[----:B-1----:R-:W-:Y:S02]  /*0420*/  CS2R R8, SRZ ;  /* 0x0000000000087805 */ /* 0x002fe4000001ff00 */
[----:B------:R-:W-:Y:S01]  /*0430*/  ISETP.NE.AND P1, PT, R21, 0x120, PT ;  /* 0x000001201500780c */ /* 0x000fe20003f25270 */
[----:B----4-:R-:W1:Y:S01]  /*0440*/  LDC.64 R18, c[0x0][0x250] ;  /* 0x00009400ff127b82 */ /* 0x010e620000000a00 */
[----:B------:R-:W-:Y:S01]  /*0450*/  IADD3.X R17, R13, UR9, RZ, P2, !PT ;  /* 0x000000090d117c10 */ /* 0x000fe200097fe4ff */
[----:B------:R-:W-:Y:S01]  /*0460*/  ULDC.64 UR6, c[0x0][0x218] ;  /* 0x0000860000067ab9 */ /* 0x000fe20000000a00 */
[----:B------:R-:W-:-:S13]  /*0470*/  ISETP.LT.AND P2, PT, R3, 0x7800, !P1 ;  /* 0x000078000300780c */ /* 0x000fda0004f41270 */
[----:B------:R-:W3:Y:S01]  /*0480*/  @P2 LDG.E.64 R8, desc[UR4][R22.64+-0x4800] ;  /* 0xffb8000416082981 */ /* 0x000ee2000c1e1b00 */
[----:B--2---:R-:W-:Y:S02]  /*0490*/  SEL R0, R6, RZ, P3 ;  /* 0x000000ff06007207 */ /* 0x004fe40001800000 */
[----:B------:R-:W-:Y:S02]  /*04a0*/  SEL R15, R7, RZ, P3 ;  /* 0x000000ff070f7207 */ /* 0x000fe40001800000 */
[----:B------:R-:W-:Y:S02]  /*04b0*/  ISETP.NE.AND P3, PT, R21, 0x140, PT ;  /* 0x000001401500780c */ /* 0x000fe40003f65270 */
[----:B-----5:R-:W-:Y:S02]  /*04c0*/  SEL R25, R4, RZ, P4 ;  /* 0x000000ff04197207 */ /* 0x020fe40002000000 */
[----:B------:R-:W-:Y:S02]  /*04d0*/  SEL R11, R5, RZ, P4 ;  /* 0x000000ff050b7207 */ /* 0x000fe40002000000 */
[----:B------:R-:W-:-:S02]  /*04e0*/  ISETP.LT.AND P4, PT, R3, 0x7800, !P3 ;  /* 0x000078000300780c */ /* 0x000fc40005f81270 */
[----:B------:R-:W-:Y:S01]  /*04f0*/  CS2R R6, SRZ ;  /* 0x0000000000067805 */ /* 0x000fe2000001ff00 */
[----:B------:R-:W2:Y:S10]  /*0500*/  LDC.64 R4, c[0x0][0x258] ;  /* 0x00009600ff047b82 */ /* 0x000eb40000000a00 */
[----:B------:R4:W5:Y:S01]  /*0510*/  @P4 LDG.E.64 R6, desc[UR4][R16.64+-0x5000] ;  /* 0xffb0000410064981 */ /* 0x000962000c1e1b00 */
[----:B------:R-:W-:-:S02]  /*0520*/  @P5 SEL R0, R25, R12, !P6 ;  /* 0x0000000c19005207 */ /* 0x000fc40007000000 */
[----:B----4-:R-:W-:Y:S01]  /*0530*/  CS2R R16, SRZ ;  /* 0x0000000000107805 */ /* 0x010fe2000001ff00 */
[----:B--2---:R-:W-:-:S05]  /*0540*/  IMAD.WIDE R24, R14, 0x4, R4 ;  /* 0x000000040e187825 */ /* 0x004fca00078e0204 */
[----:B------:R-:W2:Y:S01]  /*0550*/  @!P0 LDG.E.EL R16, desc[UR4][R24.64] ;  /* 0x0000000418108981 */ /* 0x000ea2000c2e1900 */
[----:B------:R-:W-:Y:S02]  /*0560*/  @P5 SEL R15, R11, R10, !P6 ;  /* 0x0000000a0b0f5207 */ /* 0x000fe40007000000 */
[----:B------:R-:W-:Y:S01]  /*0570*/  CS2R R10, SRZ ;  /* 0x00000000000a7805 */ /* 0x000fe2000001ff00 */
[----:B------:R-:W4:Y:S01]  /*0580*/  @!P0 LDG.E.EL R17, desc[UR4][R24.64] ;  /* 0x0000000418118981 */ /* 0x000f22000c2e1900 */
[----:B------:R-:W-:Y:S01]  /*0590*/  IADD3 R12, P6, R20, UR6, RZ ;  /* 0x00000006140c7c10 */ /* 0x000fe2000ffde0ff */
[----:B-1----:R-:W-:Y:S01]  /*05a0*/  IMAD.WIDE R18, R14, 0x4, R18 ;  /* 0x000000040e127825 */ /* 0x002fe200078e0212 */
[----:B------:R-:W-:Y:S02]  /*05b0*/  ISETP.NE.AND P5, PT, R21, 0x100, PT ;  /* 0x000001001500780c */ /* 0x000fe40003fa5270 */
[----:B------:R-:W-:Y:S02]  /*05c0*/  IADD3.X R13, R13, UR7, RZ, P6, !PT ;  /* 0x000000070d0d7c10 */ /* 0x000fe4000b7fe4ff */
[----:B------:R-:W-:-:S02]  /*05d0*/  CS2R R4, SRZ ;  /* 0x0000000000047805 */ /* 0x000fc4000001ff00 */
[----:B------:R-:W-:Y:S01]  /*05e0*/  ISETP.LT.AND P6, PT, R3, 0x7800, !P5 ;  /* 0x000078000300780c */ /* 0x000fe20006fc1270 */
[----:B------:R-:W4:Y:S01]  /*05f0*/  @!P0 LDG.E.EL R11, desc[UR4][R18.64] ;  /* 0x00000004120b8981 */ /* 0x000f22000c2e1900 */
[----:B------:R-:W1:Y:S03]  /*0600*/  LDC.64 R20, c[0x0][0x268] ;  /* 0x00009a00ff147b82 */ /* 0x000e660000000a00 */
[----:B------:R3:W4:Y:S08]  /*0610*/  @!P0 LDG.E.EL R10, desc[UR4][R18.64] ;  /* 0x00000004120a8981 */ /* 0x000730000c2e1900 */
[----:B------:R3:W4:Y:S02]  /*0620*/  @P6 LDG.E.64 R4, desc[UR4][R12.64+-0x4000] ;  /* 0xffc000040c046981 */ /* 0x000724000c1e1b00 */
[----:B---3--:R-:W3:Y:S08]  /*0630*/  LDC.64 R18, c[0x0][0x260] ;  /* 0x00009800ff127b82 */ /* 0x008ef00000000a00 */
[----:B------:R-:W3:Y:S01]  /*0640*/  LDC.64 R12, c[0x0][0x210] ;  /* 0x00008400ff0c7b82 */ /* 0x000ee20000000a00 */
[----:B------:R-:W-:-:S02]  /*0650*/  CS2R R22, SRZ ;  /* 0x0000000000167805 */ /* 0x000fc4000001ff00 */
[----:B------:R-:W-:Y:S02]  /*0660*/  SEL R8, R8, RZ, P2 ;  /* 0x000000ff08087207 */ /* 0x000fe40001000000 */
[----:B------:R-:W-:Y:S02]  /*0670*/  SEL R9, R9, RZ, P2 ;  /* 0x000000ff09097207 */ /* 0x000fe40001000000 */
[C---:B------:R-:W-:Y:S01]  /*0680*/  ISETP.GE.AND P2, PT, R14.reuse, 0x100, PT ;  /* 0x000001000e00780c */ /* 0x040fe20003f46270 */
[----:B01----:R-:W-:-:S04]  /*0690*/  IMAD.WIDE R20, R14, 0x4, R20 ;  /* 0x000000040e147825 */ /* 0x003fc800078e0214 */
[----:B---3--:R-:W-:-:S05]  /*06a0*/  IMAD.WIDE R18, R14, 0x4, R18 ;  /* 0x000000040e127825 */ /* 0x008fca00078e0212 */
[----:B------:R-:W3:Y:S01]  /*06b0*/  @!P0 LDG.E.EL R23, desc[UR4][R18.64] ;  /* 0x0000000412178981 */ /* 0x000ee2000c2e1900 */
[----:B------:R-:W-:-:S03]  /*06c0*/  IMAD R27, R2, -0x1e00, R3 ;  /* 0xffffe200021b7824 */ /* 0x000fc600078e0203 */
[----:B------:R5:W3:Y:S01]  /*06d0*/  @!P0 LDG.E.EL R22, desc[UR4][R18.64] ;  /* 0x0000000412168981 */ /* 0x000ae2000c2e1900 */
[----:B------:R-:W-:-:S04]  /*06e0*/  IMAD R27, R2, 0x1000, R27 ;  /* 0x00001000021b7824 */ /* 0x000fc800078e021b */
[----:B------:R-:W-:Y:S01]  /*06f0*/  IMAD.WIDE R12, R27, 0x4, R12 ;  /* 0x000000041b0c7825 */ /* 0x000fe200078e020c */
[----:B------:R-:W-:-:S06]  /*0700*/  CS2R R24, SRZ ;  /* 0x0000000000187805 */ /* 0x000fcc000001ff00 */
[----:B------:R-:W3:Y:S04]  /*0710*/  @!P0 LDG.E.EL R24, desc[UR4][R20.64] ;  /* 0x0000000414188981 */ /* 0x000ee8000c2e1900 */
[----:B------:R-:W3:Y:S01]  /*0720*/  @!P0 LDG.E.EL R25, desc[UR4][R20.64] ;  /* 0x0000000414198981 */ /* 0x000ee2000c2e1900 */
[----:B-----5:R-:W-:Y:S02]  /*0730*/  SEL R19, R6, RZ, P4 ;  /* 0x000000ff06137207 */ /* 0x020fe40002000000 */
[----:B------:R-:W-:Y:S02]  /*0740*/  SEL R14, R7, RZ, P4 ;  /* 0x000000ff070e7207 */ /* 0x000fe40002000000 */
[----:B------:R-:W-:Y:S02]  /*0750*/  ISETP.LT.AND P4, PT, R3, 0x7800, !P2 ;  /* 0x000078000300780c */ /* 0x000fe40005781270 */
[----:B------:R-:W-:-:S11]  /*0760*/  CS2R R6, SRZ ;  /* 0x0000000000067805 */ /* 0x000fd6000001ff00 */
[----:B------:R0:W5:Y:S01]  /*0770*/  @P4 LDG.E.64 R6, desc[UR4][R12.64] ;  /* 0x000000040c064981 */ /* 0x000162000c1e1b00 */
[----:B--2---:R-:W-:-:S06]  /*0780*/  FADD R16, R16, 9.9999997473787516356e-06 ;  /* 0x3727c5ac10107421 */ /* 0x004fcc0000000000 */
[----:B------:R-:W1:Y:S01]  /*0790*/  MUFU.SQRT R16, R16 ;  /* 0x0000001000107308 */ /* 0x000e620000002000 */
[----:B----4-:R-:W-:Y:S01]  /*07a0*/  FADD R17, R17, 9.9999997473787516356e-06 ;  /* 0x3727c5ac11117421 */ /* 0x010fe20000000000 */
[----:B------:R-:W-:Y:S01]  /*07b0*/  @P1 SEL R9, R14, R15, !P3 ;  /* 0x0000000f0e091207 */ /* 0x000fe20005800000 */
[----:B0-----:R-:W0:Y:S01]  /*07c0*/  LDC.64 R12, c[0x0][0x270] ;  /* 0x00009c00ff0c7b82 */ /* 0x001e220000000a00 */
[----:B------:R-:W-:-:S04]  /*07d0*/  @P1 SEL R8, R19, R0, !P3 ;  /* 0x0000000013081207 */ /* 0x000fc80005800000 */
[----:B------:R-:W2:Y:S01]  /*07e0*/  MUFU.SQRT R17, R17 ;  /* 0x0000001100117308 */ /* 0x000ea20000002000 */
[----:B-1----:R-:W-:Y:S01]  /*07f0*/  FSETP.GT.AND P1, PT, R16, 8.50705917302346158658e+37, PT ;  /* 0x7e8000001000780b */ /* 0x002fe20003f24000 */
[----:B------:R-:W-:Y:S01]  /*0800*/  IMAD.MOV.U32 R0, RZ, RZ, 0x3e800000 ;  /* 0x3e800000ff007424 */ /* 0x000fe200078e00ff */
[----:B------:R-:W-:Y:S02]  /*0810*/  SEL R19, R4, RZ, P6 ;  /* 0x000000ff04137207 */ /* 0x000fe40003000000 */
[----:B------:R-:W-:Y:S02]  /*0820*/  SEL R2, R5, RZ, P6 ;  /* 0x000000ff05027207 */ /* 0x000fe40003000000 */
[----:B------:R-:W-:Y:S01]  /*0830*/  FSETP.GEU.AND P3, PT, R16, 1.175494350822287508e-38, PT ;  /* 0x008000001000780b */ /* 0x000fe20003f6e000 */
[----:B------:R-:W1:Y:S01]  /*0840*/  LDC.64 R4, c[0x0][0x278] ;  /* 0x00009e00ff047b82 */ /* 0x000e620000000a00 */
[----:B--2---:R-:W-:Y:S02]  /*0850*/  FSETP.GT.AND P6, PT, R17, 8.50705917302346158658e+37, PT ;  /* 0x7e8000001100780b */ /* 0x004fe40003fc4000 */
[----:B------:R-:W-:-:S03]  /*0860*/  FSEL R15, R0, 1, P1 ;  /* 0x3f800000000f7808 */ /* 0x000fc60000800000 */
[----:B------:R-:W-:Y:S01]  /*0870*/  @P1 FMUL R16, R16, 0.25 ;  /* 0x3e80000010101820 */ /* 0x000fe20000400000 */
[----:B------:R-:W-:-:S07]  /*0880*/  FSETP.GEU.AND P1, PT, R17, 1.175494350822287508e-38, PT ;  /* 0x008000001100780b */ /* 0x000fce0003f2e000 */
[----:B------:R-:W-:Y:S01]  /*0890*/  @P6 FMUL R17, R17, 0.25 ;  /* 0x3e80000011116820 */ /* 0x000fe20000400000 */
[----:B------:R-:W-:-:S05]  /*08a0*/  @!P3 FMUL R16, R16, 16777216 ;  /* 0x4b8000001010b820 */ /* 0x000fca0000400000 */
[----:B------:R-:W-:Y:S01]  /*08b0*/  @!P1 FMUL R17, R17, 16777216 ;  /* 0x4b80000011119820 */ /* 0x000fe20000400000 */
[----:B------:R-:W2:Y:S01]  /*08c0*/  MUFU.RCP R16, R16 ;  /* 0x0000001000107308 */ /* 0x000ea20000001000 */
[----:B------:R-:W-:-:S07]  /*08d0*/  FSEL R0, R0, 1, P6 ;  /* 0x3f80000000007808 */ /* 0x000fce0003000000 */
[----:B------:R-:W4:Y:S01]  /*08e0*/  MUFU.RCP R17, R17 ;  /* 0x0000001100117308 */ /* 0x000f220000001000 */
[----:B------:R-:W-:Y:S01]  /*08f0*/  @!P3 FMUL R15, R15, 16777216 ;  /* 0x4b8000000f0fb820 */ /* 0x000fe20000400000 */
[----:B------:R-:W-:-:S03]  /*0900*/  @!P1 FMUL R0, R0, 16777216 ;  /* 0x4b80000000009820 */ /* 0x000fc60000400000 */
[----:B--2---:R-:W-:Y:S01]  /*0910*/  FMUL R16, R16, R15 ;  /* 0x0000000f10107220 */ /* 0x004fe20000400000 */
[----:B----4-:R-:W-:Y:S01]  /*0920*/  FMUL R17, R17, R0 ;  /* 0x0000000011117220 */ /* 0x010fe20000400000 */
[----:B0-----:R-:W-:-:S04]  /*0930*/  IMAD.WIDE R12, R3, 0x4, R12 ;  /* 0x00000004030c7825 */ /* 0x001fc800078e020c */
[----:B-1----:R-:W-:Y:S01]  /*0940*/  IMAD.WIDE R4, R3, 0x4, R4 ;  /* 0x0000000403047825 */ /* 0x002fe200078e0204 */
[----:B-----5:R-:W-:Y:S02]  /*0950*/  SEL R6, R6, RZ, P4 ;  /* 0x000000ff06067207 */ /* 0x020fe40002000000 */
[----:B------:R-:W-:Y:S02]  /*0960*/  SEL R7, R7, RZ, P4 ;  /* 0x000000ff07077207 */ /* 0x000fe40002000000 */
[----:B------:R-:W-:Y:S02]  /*0970*/  @P2 SEL R6, R19, R8, !P5 ;  /* 0x0000000813062207 */ /* 0x000fe40006800000 */
[----:B------:R-:W-:-:S03]  /*0980*/  @P2 SEL R7, R2, R9, !P5 ;  /* 0x0000000902072207 */ /* 0x000fc60006800000 */
[----:B------:R-:W-:Y:S02]  /*0990*/  FADD R11, R6, -R11 ;  /* 0x8000000b060b7221 */ /* 0x000fe40000000000 */
[----:B------:R-:W-:Y:S02]  /*09a0*/  FADD R10, R7, -R10 ;  /* 0x8000000a070a7221 */ /* 0x000fe40000000000 */
[----:B------:R-:W-:Y:S02]  /*09b0*/  FMUL R11, R11, R16 ;  /* 0x000000100b0b7220 */ /* 0x000fe40000400000 */
[----:B------:R-:W-:Y:S02]  /*09c0*/  FMUL R10, R10, R17 ;  /* 0x000000110a0a7220 */ /* 0x000fe40000400000 */
[----:B---3--:R-:W-:Y:S02]  /*09d0*/  FFMA R11, R11, R23, R24 ;  /* 0x000000170b0b7223 */ /* 0x008fe40000000018 */
[----:B------:R-:W-:Y:S01]  /*09e0*/  FFMA R10, R10, R22, R25 ;  /* 0x000000160a0a7223 */ /* 0x000fe20000000019 */
[----:B------:R0:W-:Y:S02]  /*09f0*/  @!P0 STG.E.64 desc[UR4][R12.64], R6 ;  /* 0x000000060c008986 */ /* 0x0001e4000c101b04 */
[----:B------:R-:W-:-:S02]  /*0a00*/  FSETP.GEU.AND P1, PT, R11, RZ, PT ;  /* 0x000000ff0b00720b */ /* 0x000fc40003f2e000 */
[C---:B------:R-:W-:Y:S02]  /*0a10*/  FSETP.GEU.AND P2, PT, R10.reuse, RZ, PT ;  /* 0x000000ff0a00720b */ /* 0x040fe40003f4e000 */
[----:B------:R-:W-:Y:S02]  /*0a20*/  FSEL R2, R11, RZ, P1 ;  /* 0x000000ff0b027208 */ /* 0x000fe40000800000 */
[----:B------:R-:W-:Y:S01]  /*0a30*/  FSEL R3, R10, RZ, P2 ;  /* 0x000000ff0a037208 */ /* 0x000fe20001000000 */
[----:B0-----:R-:W-:Y:S08]  /*0a40*/  @P0 EXIT ;  /* 0x000000000000094d */ /* 0x001ff00003800000 */
[----:B------:R-:W-:Y:S01]  /*0a50*/  STG.E.64 desc[UR4][R4.64], R2 ;  /* 0x0000000204007986 */ /* 0x000fe2000c101b04 */
[----:B------:R-:W-:Y:S05]  /*0a60*/  EXIT ;  /* 0x000000000000794d */ /* 0x000fea0003800000 */
.L_x_0:
[----:B------:R-:W-:-:S00]  /*0a70*/  BRA `(.L_x_0) ;  /* 0xfffffffc00fc7947 */ /* 0x000fc0000383ffff */
[----:B------:R-:W-:-:S00]  /*0a80*/  NOP ;  /* 0x0000000000007918 */ /* 0x000fc00000000000 */
[----:B------:R-:W-:-:S00]  /*0a90*/  NOP ;  /* 0x0000000000007918 */ /* 0x000fc00000000000 */
[----:B------:R-:W-:-:S00]  /*0aa0*/  NOP ;  /* 0x0000000000007918 */ /* 0x000fc00000000000 */
[----:B------:R-:W-:-:S00]  /*0ab0*/  NOP ;  /* 0x0000000000007918 */ /* 0x000fc00000000000 */
[----:B------:R-:W-:-:S00]  /*0ac0*/  NOP ;  /* 0x0000000000007918 */ /* 0x000fc00000000000 */
[----:B------:R-:W-:-:S00]  /*0ad0*/  NOP ;  /* 0x0000000000007918 */ /* 0x000fc00000000000 */
[----:B------:R-:W-:-:S00]  /*0ae0*/  NOP ;  /* 0x0000000000007918 */ /* 0x000fc00000000000 */
[----:B------:R-:W-:-:S00]  /*0af0*/  NOP ;  /* 0x0000000000007918 */ /* 0x000fc00000000000 */
.L_x_1:


//--------------------- .nv.global.init           --------------------------
	.section	.nv.global.init,"aw",@progbits
.nv.global.init:
	.type		_$_str,@object
	.size		_$_str,(_$_str_$_2 - _$_str)
_$_str:
        /*0000*/ 	.byte	0x5f, 0x5f, 0x43, 0x55, 0x44, 0x41, 0x5f, 0x46, 0x54, 0x5a, 0x00
	.type		_$_str_$_2,@object
	.size		_$_str_$_2,(.L_1 - _$_str_$_2)
_$_str_$_2:
        /*000b*/ 	.byte	0x5f, 0x5f, 0x43, 0x55, 0x44, 0x41, 0x5f, 0x50, 0x52, 0x45, 0x43, 0x5f, 0x53, 0x51, 0x52, 0x54
        /*001b*/ 	.byte	0x00
.L_1:


//--------------------- .nv.constant0.triton_poi_fused__native_batch_norm_legit_no_training_cat_relu_37 --------------------------
	.section	.nv.constant0.triton_poi_fused__native_batch_norm_legit_no_training_cat_relu_37,"a",@progbits
	.sectionflags	@""
	.align	4
.nv.constant0.triton_poi_fused__native_batch_norm_legit_no_training_cat_relu_37:
	.zero		644
